//
// Generated by NVIDIA NVVM Compiler
//
// Compiler Build ID: CL-36424714
// Cuda compilation tools, release 13.0, V13.0.88
// Based on NVVM 20.0.0
//

.version 9.0
.target sm_100
.address_size 64

	// .globl	_Z14particleKerneliP6float3S0_if

.visible .entry _Z14particleKerneliP6float3S0_if(
	.param .u32 _Z14particleKerneliP6float3S0_if_param_0,
	.param .u64 .ptr .align 1 _Z14particleKerneliP6float3S0_if_param_1,
	.param .u64 .ptr .align 1 _Z14particleKerneliP6float3S0_if_param_2,
	.param .u32 _Z14particleKerneliP6float3S0_if_param_3,
	.param .f32 _Z14particleKerneliP6float3S0_if_param_4
)
{
	.reg .pred 	%p<2>;
	.reg .b32 	%r<6>;
	.reg .b32 	%f<14>;
	.reg .b64 	%rd<8>;

	ld.param.u32 	%r2, [_Z14particleKerneliP6float3S0_if_param_0];
	ld.param.u64 	%rd1, [_Z14particleKerneliP6float3S0_if_param_1];
	ld.param.u64 	%rd2, [_Z14particleKerneliP6float3S0_if_param_2];
	ld.param.f32 	%f1, [_Z14particleKerneliP6float3S0_if_param_4];
	mov.u32 	%r3, %tid.x;
	mov.u32 	%r4, %ntid.x;
	mov.u32 	%r5, %ctaid.x;
	mad.lo.s32 	%r1, %r4, %r5, %r3;
	setp.ge.s32 	%p1, %r1, %r2;
	@%p1 bra 	$L__BB0_2;
	cvta.to.global.u64 	%rd3, %rd2;
	cvta.to.global.u64 	%rd4, %rd1;
	mul.wide.s32 	%rd5, %r1, 12;
	add.s64 	%rd6, %rd3, %rd5;
	ld.global.f32 	%f2, [%rd6];
	add.f32 	%f3, %f1, %f2;
	st.global.f32 	[%rd6], %f3;
	ld.global.f32 	%f4, [%rd6+4];
	add.f32 	%f5, %f1, %f4;
	st.global.f32 	[%rd6+4], %f5;
	ld.global.f32 	%f6, [%rd6+8];
	add.f32 	%f7, %f1, %f6;
	st.global.f32 	[%rd6+8], %f7;
	add.s64 	%rd7, %rd4, %rd5;
	ld.global.f32 	%f8, [%rd7];
	add.f32 	%f9, %f3, %f8;
	st.global.f32 	[%rd7], %f9;
	ld.global.f32 	%f10, [%rd7+4];
	add.f32 	%f11, %f5, %f10;
	st.global.f32 	[%rd7+4], %f11;
	ld.global.f32 	%f12, [%rd7+8];
	add.f32 	%f13, %f7, %f12;
	st.global.f32 	[%rd7+8], %f13;
$L__BB0_2:
	ret;

}


// ===== COMPILED SASS (sm_100) =====

	.target	sm_100

	.elftype	@"ET_EXEC"


//--------------------- .note.nv.tkinfo           --------------------------
	.section	.note.nv.tkinfo,"",@"SHT_NOTE"
	.sectionflags	@"SHF_NOTE_NV_TKINFO"
	.tkinfo
        /*0018*/ 	.word	0x00000002
        /*0030*/ 	.string	""
        /*0030*/ 	.string	"ptxas"
        /*0030*/ 	.string	"Cuda compilation tools, release 13.0, V13.0.88"
        /*0030*/ 	.string	"Build cuda_13.0.r13.0/compiler.36424714_0"
        /*0030*/ 	.string	"-arch sm_100 -m 64 "



//--------------------- .note.nv.cuinfo           --------------------------
	.section	.note.nv.cuinfo,"",@"SHT_NOTE"
	.sectionflags	@"SHF_NOTE_NV_CUINFO"
        /*0018*/ 	.short	0x0002
        /*001a*/ 	.short	0x0064
        /*001c*/ 	.short	0x0082
	.zero		2


//--------------------- .nv.info                  --------------------------
	.section	.nv.info,"",@"SHT_CUDA_INFO"
	.align	4


	//----- nvinfo : EIATTR_REGCOUNT
	.align		4
        /*0000*/ 	.byte	0x04, 0x2f
        /*0002*/ 	.short	(.L_1 - .L_0)
	.align		4
.L_0:
        /*0004*/ 	.word	index@(_Z14particleKerneliP6float3S0_if)
        /*0008*/ 	.word	0x00000014


	//----- nvinfo : EIATTR_FRAME_SIZE
	.align		4
.L_1:
        /*000c*/ 	.byte	0x04, 0x11
        /*000e*/ 	.short	(.L_3 - .L_2)
	.align		4
.L_2:
        /*0010*/ 	.word	index@(_Z14particleKerneliP6float3S0_if)
        /*0014*/ 	.word	0x00000000


	//----- nvinfo : EIATTR_MIN_STACK_SIZE
	.align		4
.L_3:
        /*0018*/ 	.byte	0x04, 0x12
        /*001a*/ 	.short	(.L_5 - .L_4)
	.align		4
.L_4:
        /*001c*/ 	.word	index@(_Z14particleKerneliP6float3S0_if)
        /*0020*/ 	.word	0x00000000
.L_5:


//--------------------- .nv.compat                --------------------------
	.section	.nv.compat,"",@"SHT_CUDA_COMPAT_INFO"
	.align	4
        /*0000*/ 	.byte	0x02, 0x09, 0x00, 0x00, 0x02, 0x02, 0x01, 0x00, 0x02, 0x05, 0x05, 0x00, 0x03, 0x07, 0x01, 0x01
        /*0010*/ 	.byte	0x02, 0x03, 0x00, 0x00, 0x02, 0x06, 0x01, 0x00, 0x04, 0x0b, 0x08, 0x00, 0x09, 0x00, 0x00, 0x00
        /*0020*/ 	.byte	0x00, 0x00, 0x00, 0x00


//--------------------- .nv.info._Z14particleKerneliP6float3S0_if --------------------------
	.section	.nv.info._Z14particleKerneliP6float3S0_if,"",@"SHT_CUDA_INFO"
	.sectionflags	@""
	.align	4


	//----- nvinfo : EIATTR_CUDA_API_VERSION
	.align		4
        /*0000*/ 	.byte	0x04, 0x37
        /*0002*/ 	.short	(.L_7 - .L_6)
.L_6:
        /*0004*/ 	.word	0x00000082


	//----- nvinfo : EIATTR_KPARAM_INFO
	.align		4
.L_7:
        /*0008*/ 	.byte	0x04, 0x17
        /*000a*/ 	.short	(.L_9 - .L_8)
.L_8:
        /*000c*/ 	.word	0x00000000
        /*0010*/ 	.short	0x0004
        /*0012*/ 	.short	0x001c
        /*0014*/ 	.byte	0x00, 0xf0, 0x11, 0x00


	//----- nvinfo : EIATTR_KPARAM_INFO
	.align		4
.L_9:
        /*0018*/ 	.byte	0x04, 0x17
        /*001a*/ 	.short	(.L_11 - .L_10)
.L_10:
        /*001c*/ 	.word	0x00000000
        /*0020*/ 	.short	0x0003
        /*0022*/ 	.short	0x0018
        /*0024*/ 	.byte	0x00, 0xf0, 0x11, 0x00


	//----- nvinfo : EIATTR_KPARAM_INFO
	.align		4
.L_11:
        /*0028*/ 	.byte	0x04, 0x17
        /*002a*/ 	.short	(.L_13 - .L_12)
.L_12:
        /*002c*/ 	.word	0x00000000
        /*0030*/ 	.short	0x0002
        /*0032*/ 	.short	0x0010
        /*0034*/ 	.byte	0x00, 0xf5, 0x21, 0x00


	//----- nvinfo : EIATTR_KPARAM_INFO
	.align		4
.L_13:
        /*0038*/ 	.byte	0x04, 0x17
        /*003a*/ 	.short	(.L_15 - .L_14)
.L_14:
        /*003c*/ 	.word	0x00000000
        /*0040*/ 	.short	0x0001
        /*0042*/ 	.short	0x0008
        /*0044*/ 	.byte	0x00, 0xf5, 0x21, 0x00


	//----- nvinfo : EIATTR_KPARAM_INFO
	.align		4
.L_15:
        /*0048*/ 	.byte	0x04, 0x17
        /*004a*/ 	.short	(.L_17 - .L_16)
.L_16:
        /*004c*/ 	.word	0x00000000
        /*0050*/ 	.short	0x0000
        /*0052*/ 	.short	0x0000
        /*0054*/ 	.byte	0x00, 0xf0, 0x11, 0x00


	//----- nvinfo : EIATTR_SPARSE_MMA_MASK
	.align		4
.L_17:
        /*0058*/ 	.byte	0x03, 0x50
        /*005a*/ 	.short	0x0000


	//----- nvinfo : EIATTR_MAXREG_COUNT
	.align		4
        /*005c*/ 	.byte	0x03, 0x1b
        /*005e*/ 	.short	0x00ff


	//----- nvinfo : EIATTR_MERCURY_ISA_VERSION
	.align		4
        /*0060*/ 	.byte	0x03, 0x5f
        /*0062*/ 	.short	0x0101


	//----- nvinfo : EIATTR_VRC_CTA_INIT_COUNT
	.align		4
        /*0064*/ 	.byte	0x02, 0x4a
	.zero		1
	.zero		1


	//----- nvinfo : EIATTR_EXIT_INSTR_OFFSETS
	.align		4
        /*0068*/ 	.byte	0x04, 0x1c
        /*006a*/ 	.short	(.L_19 - .L_18)


	//   ....[0]....
.L_18:
        /*006c*/ 	.word	0x00000070


	//   ....[1]....
        /*0070*/ 	.word	0x00000200


	//----- nvinfo : EIATTR_CBANK_PARAM_SIZE
	.align		4
.L_19:
        /*0074*/ 	.byte	0x03, 0x19
        /*0076*/ 	.short	0x0020


	//----- nvinfo : EIATTR_PARAM_CBANK
	.align		4
        /*0078*/ 	.byte	0x04, 0x0a
        /*007a*/ 	.short	(.L_21 - .L_20)
	.align		4
.L_20:
        /*007c*/ 	.word	index@(.nv.constant0._Z14particleKerneliP6float3S0_if)
        /*0080*/ 	.short	0x0380
        /*0082*/ 	.short	0x0020


	//----- nvinfo : EIATTR_SW_WAR
	.align		4
.L_21:
        /*0084*/ 	.byte	0x04, 0x36
        /*0086*/ 	.short	(.L_23 - .L_22)
.L_22:
        /*0088*/ 	.word	0x00000008
.L_23:


//--------------------- .nv.callgraph             --------------------------
	.section	.nv.callgraph,"",@"SHT_CUDA_CALLGRAPH"
	.align	4
	.sectionentsize	8
	.align		4
        /*0000*/ 	.word	0x00000000
	.align		4
        /*0004*/ 	.word	0xffffffff
	.align		4
        /*0008*/ 	.word	0x00000000
	.align		4
        /*000c*/ 	.word	0xfffffffe
	.align		4
        /*0010*/ 	.word	0x00000000
	.align		4
        /*0014*/ 	.word	0xfffffffd
	.align		4
        /*0018*/ 	.word	0x00000000
	.align		4
        /*001c*/ 	.word	0xfffffffc


//--------------------- .text._Z14particleKerneliP6float3S0_if --------------------------
	.section	.text._Z14particleKerneliP6float3S0_if,"ax",@progbits
	.align	128
        .global         _Z14particleKerneliP6float3S0_if
        .type           _Z14particleKerneliP6float3S0_if,@function
        .size           _Z14particleKerneliP6float3S0_if,(.L_x_1 - _Z14particleKerneliP6float3S0_if)
        .other          _Z14particleKerneliP6float3S0_if,@"STO_CUDA_ENTRY STV_DEFAULT"
_Z14particleKerneliP6float3S0_if:
.text._Z14particleKerneliP6float3S0_if:
[----:B------:R-:W-:Y:S01]  /*0000*/  LDC R1, c[0x0][0x37c] ;  /* 0x0000df00ff017b82 */ /* 0x000fe20000000800 */
[----:B------:R-:W0:Y:S01]  /*0010*/  S2R R7, SR_TID.X ;  /* 0x0000000000077919 */ /* 0x000e220000002100 */
[----:B------:R-:W0:Y:S01]  /*0020*/  LDCU UR4, c[0x0][0x360] ;  /* 0x00006c00ff0477ac */ /* 0x000e220008000800 */
[----:B------:R-:W0:Y:S01]  /*0030*/  S2R R0, SR_CTAID.X ;  /* 0x0000000000007919 */ /* 0x000e220000002500 */
[----:B------:R-:W1:Y:S01]  /*0040*/  LDCU UR5, c[0x0][0x380] ;  /* 0x00007000ff0577ac */ /* 0x000e620008000800 */
[----:B0-----:R-:W-:-:S05]  /*0050*/  IMAD R7, R0, UR4, R7 ;  /* 0x0000000400077c24 */ /* 0x001fca000f8e0207 */
[----:B-1----:R-:W-:-:S13]  /*0060*/  ISETP.GE.AND P0, PT, R7, UR5, PT ;  /* 0x0000000507007c0c */ /* 0x002fda000bf06270 */
[----:B------:R-:W-:Y:S05]  /*0070*/  @P0 EXIT ;  /* 0x000000000000094d */ /* 0x000fea0003800000 */
[----:B------:R-:W0:Y:S01]  /*0080*/  LDC.64 R2, c[0x0][0x390] ;  /* 0x0000e400ff027b82 */ /* 0x000e220000000a00 */
[----:B------:R-:W1:Y:S01]  /*0090*/  LDCU.64 UR4, c[0x0][0x358] ;  /* 0x00006b00ff0477ac */ /* 0x000e620008000a00 */
[----:B------:R-:W2:Y:S06]  /*00a0*/  LDCU UR6, c[0x0][0x39c] ;  /* 0x00007380ff0677ac */ /* 0x000eac0008000800 */
[----:B------:R-:W3:Y:S01]  /*00b0*/  LDC.64 R4, c[0x0][0x388] ;  /* 0x0000e200ff047b82 */ /* 0x000ee20000000a00 */
[----:B0-----:R-:W-:-:S05]  /*00c0*/  IMAD.WIDE R2, R7, 0xc, R2 ;  /* 0x0000000c07027825 */ /* 0x001fca00078e0202 */
[----:B-1----:R-:W2:Y:S04]  /*00d0*/  LDG.E R0, desc[UR4][R2.64] ;  /* 0x0000000402007981 */ /* 0x002ea8000c1e1900 */
[----:B------:R-:W4:Y:S04]  /*00e0*/  LDG.E R6, desc[UR4][R2.64+0x4] ;  /* 0x0000040402067981 */ /* 0x000f28000c1e1900 */
[----:B------:R-:W5:Y:S01]  /*00f0*/  LDG.E R8, desc[UR4][R2.64+0x8] ;  /* 0x0000080402087981 */ /* 0x000f62000c1e1900 */
[----:B---3--:R-:W-:-:S04]  /*0100*/  IMAD.WIDE R4, R7, 0xc, R4 ;  /* 0x0000000c07047825 */ /* 0x008fc800078e0204 */
[----:B--2---:R-:W-:Y:S01]  /*0110*/  FADD R9, R0, UR6 ;  /* 0x0000000600097e21 */ /* 0x004fe20008000000 */
[----:B----4-:R-:W-:-:S04]  /*0120*/  FADD R11, R6, UR6 ;  /* 0x00000006060b7e21 */ /* 0x010fc80008000000 */
[----:B------:R-:W-:Y:S01]  /*0130*/  STG.E desc[UR4][R2.64], R9 ;  /* 0x0000000902007986 */ /* 0x000fe2000c101904 */
[----:B-----5:R-:W-:-:S03]  /*0140*/  FADD R13, R8, UR6 ;  /* 0x00000006080d7e21 */ /* 0x020fc60008000000 */
[----:B------:R-:W-:Y:S04]  /*0150*/  STG.E desc[UR4][R2.64+0x4], R11 ;  /* 0x0000040b02007986 */ /* 0x000fe8000c101904 */
[----:B------:R-:W-:Y:S04]  /*0160*/  STG.E desc[UR4][R2.64+0x8], R13 ;  /* 0x0000080d02007986 */ /* 0x000fe8000c101904 */
[----:B------:R-:W2:Y:S04]  /*0170*/  LDG.E R0, desc[UR4][R4.64] ;  /* 0x0000000404007981 */ /* 0x000ea8000c1e1900 */
[----:B------:R-:W3:Y:S04]  /*0180*/  LDG.E R6, desc[UR4][R4.64+0x4] ;  /* 0x0000040404067981 */ /* 0x000ee8000c1e1900 */
[----:B------:R-:W4:Y:S01]  /*0190*/  LDG.E R8, desc[UR4][R4.64+0x8] ;  /* 0x0000080404087981 */ /* 0x000f22000c1e1900 */
[----:B--2---:R-:W-:Y:S01]  /*01a0*/  FADD R7, R9, R0 ;  /* 0x0000000009077221 */ /* 0x004fe20000000000 */
[----:B---3--:R-:W-:-:S04]  /*01b0*/  FADD R15, R11, R6 ;  /* 0x000000060b0f7221 */ /* 0x008fc80000000000 */
[----:B------:R-:W-:Y:S01]  /*01c0*/  STG.E desc[UR4][R4.64], R7 ;  /* 0x0000000704007986 */ /* 0x000fe2000c101904 */
[----:B----4-:R-:W-:-:S03]  /*01d0*/  FADD R17, R13, R8 ;  /* 0x000000080d117221 */ /* 0x010fc60000000000 */
[----:B------:R-:W-:Y:S04]  /*01e0*/  STG.E desc[UR4][R4.64+0x4], R15 ;  /* 0x0000040f04007986 */ /* 0x000fe8000c101904 */
[----:B------:R-:W-:Y:S01]  /*01f0*/  STG.E desc[UR4][R4.64+0x8], R17 ;  /* 0x0000081104007986 */ /* 0x000fe2000c101904 */
[----:B------:R-:W-:Y:S05]  /*0200*/  EXIT ;  /* 0x000000000000794d */ /* 0x000fea0003800000 */
.L_x_0:
[----:B------:R-:W-:-:S00]  /*0210*/  BRA `(.L_x_0) ;  /* 0xfffffffc00fc7947 */ /* 0x000fc0000383ffff */
[----:B------:R-:W-:-:S00]  /*0220*/  NOP ;  /* 0x0000000000007918 */ /* 0x000fc00000000000 */
        /* <DEDUP_REMOVED lines=13> */
.L_x_1:


//--------------------- .nv.shared.reserved.0     --------------------------
	.section	.nv.shared.reserved.0,"aw",@nobits
	.weak		__nv_reservedSMEM_offset_0_alias
	.size		__nv_reservedSMEM_offset_0_alias, 0, 64
	.other		__nv_reservedSMEM_offset_0_alias,@"STO_CUDA_RESERVED_SHARED STV_DEFAULT"
__nv_reservedSMEM_offset_0_alias:
	.zero		0
	.zero		64


//--------------------- .nv.constant0._Z14particleKerneliP6float3S0_if --------------------------
	.section	.nv.constant0._Z14particleKerneliP6float3S0_if,"a",@progbits
	.sectionflags	@""
	.align	4
.nv.constant0._Z14particleKerneliP6float3S0_if:
	.zero		928


//--------------------- SYMBOLS --------------------------

	.type		.nv.reservedSmem.offset0,@object
	.size		.nv.reservedSmem.offset0,0x4
